	.headerflags	@"EF_CUDA_TEXMODE_UNIFIED EF_CUDA_64BIT_ADDRESS EF_CUDA_ACCELERATORS EF_CUDA_SM90 EF_CUDA_VIRTUAL_SM(EF_CUDA_SM90)"
	.elftype	@"ET_EXEC"


//--------------------- .nv.info                  --------------------------
	.section	.nv.info,"",@"SHT_CUDA_INFO"
	.align	4


	//----- nvinfo : EIATTR_REGCOUNT
	.align		4
        /*0000*/ 	.byte	0x04, 0x2f
        /*0002*/ 	.short	(.L_3 - .L_2)
	.align		4
.L_2:
        /*0004*/ 	.word	index@(triton_poi_fused__native_batch_norm_legit_no_training_reflection_pad2d_relu_10)
        /*0008*/ 	.word	0x00000020


	//----- nvinfo : EIATTR_MIN_STACK_SIZE
	.align		4
.L_3:
        /*000c*/ 	.byte	0x04, 0x12
        /*000e*/ 	.short	(.L_5 - .L_4)
	.align		4
.L_4:
        /*0010*/ 	.word	index@(triton_poi_fused__native_batch_norm_legit_no_training_reflection_pad2d_relu_10)
        /*0014*/ 	.word	0x00000000


	//----- nvinfo : EIATTR_FRAME_SIZE
	.align		4
.L_5:
        /*0018*/ 	.byte	0x04, 0x11
        /*001a*/ 	.short	(.L_7 - .L_6)
	.align		4
.L_6:
        /*001c*/ 	.word	index@(triton_poi_fused__native_batch_norm_legit_no_training_reflection_pad2d_relu_10)
        /*0020*/ 	.word	0x00000000


	//----- nvinfo : EIATTR_MIN_STACK_SIZE
	.align		4
.L_7:
        /*0024*/ 	.byte	0x04, 0x12
        /*0026*/ 	.short	(.L_9 - .L_8)
	.align		4
.L_8:
        /*0028*/ 	.word	index@(triton_poi_fused__native_batch_norm_legit_no_training_reflection_pad2d_relu_10)
        /*002c*/ 	.word	0x00000000
.L_9:


//--------------------- .nv.info.triton_poi_fused__native_batch_norm_legit_no_training_reflection_pad2d_relu_10 --------------------------
	.section	.nv.info.triton_poi_fused__native_batch_norm_legit_no_training_reflection_pad2d_relu_10,"",@"SHT_CUDA_INFO"
	.sectionflags	@""
	.align	4


	//----- nvinfo : EIATTR_CUDA_API_VERSION
	.align		4
        /*0000*/ 	.byte	0x04, 0x37
        /*0002*/ 	.short	(.L_11 - .L_10)
.L_10:
        /*0004*/ 	.word	0x0000007c


	//----- nvinfo : EIATTR_KPARAM_INFO
	.align		4
.L_11:
        /*0008*/ 	.byte	0x04, 0x17
        /*000a*/ 	.short	(.L_13 - .L_12)
.L_12:
        /*000c*/ 	.word	0x00000000
        /*0010*/ 	.short	0x0006
        /*0012*/ 	.short	0x0030
        /*0014*/ 	.byte	0x00, 0xf0, 0x11, 0x00


	//----- nvinfo : EIATTR_KPARAM_INFO
	.align		4
.L_13:
        /*0018*/ 	.byte	0x04, 0x17
        /*001a*/ 	.short	(.L_15 - .L_14)
.L_14:
        /*001c*/ 	.word	0x00000000
        /*0020*/ 	.short	0x0005
        /*0022*/ 	.short	0x0028
        /*0024*/ 	.byte	0x00, 0xf4, 0x21, 0x00


	//----- nvinfo : EIATTR_KPARAM_INFO
	.align		4
.L_15:
        /*0028*/ 	.byte	0x04, 0x17
        /*002a*/ 	.short	(.L_17 - .L_16)
.L_16:
        /*002c*/ 	.word	0x00000000
        /*0030*/ 	.short	0x0004
        /*0032*/ 	.short	0x0020
        /*0034*/ 	.byte	0x00, 0xf4, 0x21, 0x00


	//----- nvinfo : EIATTR_KPARAM_INFO
	.align		4
.L_17:
        /*0038*/ 	.byte	0x04, 0x17
        /*003a*/ 	.short	(.L_19 - .L_18)
.L_18:
        /*003c*/ 	.word	0x00000000
        /*0040*/ 	.short	0x0003
        /*0042*/ 	.short	0x0018
        /*0044*/ 	.byte	0x00, 0xf4, 0x21, 0x00


	//----- nvinfo : EIATTR_KPARAM_INFO
	.align		4
.L_19:
        /*0048*/ 	.byte	0x04, 0x17
        /*004a*/ 	.short	(.L_21 - .L_20)
.L_20:
        /*004c*/ 	.word	0x00000000
        /*0050*/ 	.short	0x0002
        /*0052*/ 	.short	0x0010
        /*0054*/ 	.byte	0x00, 0xf4, 0x21, 0x00


	//----- nvinfo : EIATTR_KPARAM_INFO
	.align		4
.L_21:
        /*0058*/ 	.byte	0x04, 0x17
        /*005a*/ 	.short	(.L_23 - .L_22)
.L_22:
        /*005c*/ 	.word	0x00000000
        /*0060*/ 	.short	0x0001
        /*0062*/ 	.short	0x0008
        /*0064*/ 	.byte	0x00, 0xf4, 0x21, 0x00


	//----- nvinfo : EIATTR_KPARAM_INFO
	.align		4
.L_23:
        /*0068*/ 	.byte	0x04, 0x17
        /*006a*/ 	.short	(.L_25 - .L_24)
.L_24:
        /*006c*/ 	.word	0x00000000
        /*0070*/ 	.short	0x0000
        /*0072*/ 	.short	0x0000
        /*0074*/ 	.byte	0x00, 0xf4, 0x21, 0x00


	//----- nvinfo : EIATTR_SPARSE_MMA_MASK
	.align		4
.L_25:
        /*0078*/ 	.byte	0x03, 0x50
        /*007a*/ 	.short	0x0000


	//----- nvinfo : EIATTR_MAXREG_COUNT
	.align		4
        /*007c*/ 	.byte	0x03, 0x1b
        /*007e*/ 	.short	0x00ff


	//----- nvinfo : EIATTR_EXIT_INSTR_OFFSETS
	.align		4
        /*0080*/ 	.byte	0x04, 0x1c
        /*0082*/ 	.short	(.L_27 - .L_26)


	//   ....[0]....
.L_26:
        /*0084*/ 	.word	0x00000c00


	//   ....[1]....
        /*0088*/ 	.word	0x00000c20


	//----- nvinfo : EIATTR_REQNTID
	.align		4
.L_27:
        /*008c*/ 	.byte	0x04, 0x10
        /*008e*/ 	.short	(.L_29 - .L_28)
.L_28:
        /*0090*/ 	.word	0x00000080
        /*0094*/ 	.word	0x00000001
        /*0098*/ 	.word	0x00000001


	//----- nvinfo : EIATTR_CBANK_PARAM_SIZE
	.align		4
.L_29:
        /*009c*/ 	.byte	0x03, 0x19
        /*009e*/ 	.short	0x0034


	//----- nvinfo : EIATTR_PARAM_CBANK
	.align		4
        /*00a0*/ 	.byte	0x04, 0x0a
        /*00a2*/ 	.short	(.L_31 - .L_30)
	.align		4
.L_30:
        /*00a4*/ 	.word	index@(.nv.constant0.triton_poi_fused__native_batch_norm_legit_no_training_reflection_pad2d_relu_10)
        /*00a8*/ 	.short	0x0210
        /*00aa*/ 	.short	0x0034


	//----- nvinfo : EIATTR_SW_WAR
	.align		4
.L_31:
        /*00ac*/ 	.byte	0x04, 0x36
        /*00ae*/ 	.short	(.L_33 - .L_32)
.L_32:
        /*00b0*/ 	.word	0x00000008
.L_33:


//--------------------- .nv.callgraph             --------------------------
	.section	.nv.callgraph,"",@"SHT_CUDA_CALLGRAPH"
	.align	4
	.sectionentsize	8
	.align		4
        /*0000*/ 	.word	0x00000000
	.align		4
        /*0004*/ 	.word	0xffffffff
	.align		4
        /*0008*/ 	.word	0x00000000
	.align		4
        /*000c*/ 	.word	0xfffffffe
	.align		4
        /*0010*/ 	.word	0x00000000
	.align		4
        /*0014*/ 	.word	0xfffffffd
	.align		4
        /*0018*/ 	.word	0x00000000
	.align		4
        /*001c*/ 	.word	0xfffffffc


//--------------------- .nv.constant4             --------------------------
	.section	.nv.constant4,"a",@progbits
	.align	8
	.align		8
.nv.constant4:
        /*0000*/ 	.dword	_$_str
	.align		8
        /*0008*/ 	.dword	_$_str_$_2


//--------------------- .text.triton_poi_fused__native_batch_norm_legit_no_training_reflection_pad2d_relu_10 --------------------------
	.section	.text.triton_poi_fused__native_batch_norm_legit_no_training_reflection_pad2d_relu_10,"ax",@progbits
	.align	128
        .global         triton_poi_fused__native_batch_norm_legit_no_training_reflection_pad2d_relu_10
        .type           triton_poi_fused__native_batch_norm_legit_no_training_reflection_pad2d_relu_10,@function
        .size           triton_poi_fused__native_batch_norm_legit_no_training_reflection_pad2d_relu_10,(.L_x_1 - triton_poi_fused__native_batch_norm_legit_no_training_reflection_pad2d_relu_10)
        .other          triton_poi_fused__native_batch_norm_legit_no_training_reflection_pad2d_relu_10,@"STO_CUDA_ENTRY STV_DEFAULT"
triton_poi_fused__native_batch_norm_legit_no_training_reflection_pad2d_relu_10:
.text.triton_poi_fused__native_batch_norm_legit_no_training_reflection_pad2d_relu_10:
[----:B------:R-:W0:Y:S01]  /*0000*/  LDC R1, c[0x0][0x28] ;  /* 0x00000a00ff017b82 */ /* 0x000e220000000800 */
[----:B------:R-:W1:Y:S01]  /*0010*/  S2R R0, SR_TID.X ;  /* 0x0000000000007919 */ /* 0x000e620000002100 */
[----:B------:R-:W-:Y:S01]  /*0020*/  ULDC.64 UR4, c[0x0][0x208] ;  /* 0x0000820000047ab9 */ /* 0x000fe20000000a00 */
[----:B------:R-:W2:Y:S01]  /*0030*/  S2R R3, SR_CTAID.X ;  /* 0x0000000000037919 */ /* 0x000ea20000002500 */
[----:B-1----:R-:W-:-:S05]  /*0040*/  IMAD.SHL.U32 R0, R0, 0x4, RZ ;  /* 0x0000000400007824 */ /* 0x002fca00078e00ff */
[----:B------:R-:W-:-:S05]  /*0050*/  LOP3.LUT R0, R0, 0x1fc, RZ, 0xc0, !PT ;  /* 0x000001fc00007812 */ /* 0x000fca00078ec0ff */
[----:B--2---:R-:W-:-:S04]  /*0060*/  IMAD R0, R3, 0x200, R0 ;  /* 0x0000020003007824 */ /* 0x004fc800078e0200 */
[C---:B------:R-:W-:Y:S01]  /*0070*/  IMAD.HI R5, R0.reuse, 0x2e8ba2e9, RZ ;  /* 0x2e8ba2e900057827 */ /* 0x040fe200078e02ff */
[----:B------:R-:W-:Y:S02]  /*0080*/  IADD3 R6, R0, 0x2, RZ ;  /* 0x0000000200067810 */ /* 0x000fe40007ffe0ff */
[----:B------:R-:W-:Y:S01]  /*0090*/  IADD3 R9, R0, 0x3, RZ ;  /* 0x0000000300097810 */ /* 0x000fe20007ffe0ff */
[C---:B------:R-:W-:Y:S01]  /*00a0*/  IMAD.HI R14, R0.reuse, 0x43b3d5b, RZ ;  /* 0x043b3d5b000e7827 */ /* 0x040fe200078e02ff */
[----:B------:R-:W-:Y:S02]  /*00b0*/  SHF.R.U32.HI R4, RZ, 0x1f, R5 ;  /* 0x0000001fff047819 */ /* 0x000fe40000011605 */
[----:B------:R-:W-:Y:S01]  /*00c0*/  ISETP.GE.AND P0, PT, R0, 0xf200, PT ;  /* 0x0000f2000000780c */ /* 0x000fe20003f06270 */
[----:B------:R-:W-:Y:S01]  /*00d0*/  IMAD.HI R7, R6, 0x2e8ba2e9, RZ ;  /* 0x2e8ba2e906077827 */ /* 0x000fe200078e02ff */
[----:B------:R-:W-:Y:S02]  /*00e0*/  SHF.R.U32.HI R15, RZ, 0x1f, R14 ;  /* 0x0000001fff0f7819 */ /* 0x000fe4000001160e */
[----:B------:R-:W-:Y:S01]  /*00f0*/  LEA.HI.SX32 R5, R5, R4, 0x1e ;  /* 0x0000000405057211 */ /* 0x000fe200078ff2ff */
[----:B------:R-:W-:Y:S01]  /*0100*/  VIADD R8, R0, 0x1 ;  /* 0x0000000100087836 */ /* 0x000fe20000000000 */
[----:B------:R-:W-:Y:S01]  /*0110*/  SHF.R.U32.HI R2, RZ, 0x1f, R7 ;  /* 0x0000001fff027819 */ /* 0x000fe20000011607 */
[----:B------:R-:W-:Y:S01]  /*0120*/  IMAD.HI R12, R9, 0x2e8ba2e9, RZ ;  /* 0x2e8ba2e9090c7827 */ /* 0x000fe200078e02ff */
[----:B------:R-:W-:-:S02]  /*0130*/  LEA.HI.SX32 R4, R14, R15, 0x1d ;  /* 0x0000000f0e047211 */ /* 0x000fc400078feaff */
[----:B------:R-:W-:Y:S01]  /*0140*/  LEA.HI.SX32 R7, R7, R2, 0x1e ;  /* 0x0000000207077211 */ /* 0x000fe200078ff2ff */
[----:B------:R-:W-:Y:S01]  /*0150*/  IMAD.HI R10, R8, 0x2e8ba2e9, RZ ;  /* 0x2e8ba2e9080a7827 */ /* 0x000fe200078e02ff */
[----:B------:R-:W1:Y:S01]  /*0160*/  LDC.64 R2, c[0x0][0x220] ;  /* 0x00008800ff027b82 */ /* 0x000e620000000a00 */
[----:B------:R-:W-:Y:S02]  /*0170*/  SHF.R.S32.HI R15, RZ, 0x1f, R4 ;  /* 0x0000001fff0f7819 */ /* 0x000fe40000011404 */
[----:B------:R-:W-:Y:S01]  /*0180*/  SHF.R.U32.HI R13, RZ, 0x1f, R12 ;  /* 0x0000001fff0d7819 */ /* 0x000fe2000001160c */
[----:B------:R-:W-:Y:S01]  /*0190*/  IMAD.HI R14, R7, 0x2e8ba2e9, RZ ;  /* 0x2e8ba2e9070e7827 */ /* 0x000fe200078e02ff */
[----:B------:R-:W-:Y:S02]  /*01a0*/  SHF.R.U32.HI R11, RZ, 0x1f, R10 ;  /* 0x0000001fff0b7819 */ /* 0x000fe4000001160a */
[----:B------:R-:W-:Y:S01]  /*01b0*/  LEA.HI R15, R15, R4, RZ, 0x5 ;  /* 0x000000040f0f7211 */ /* 0x000fe200078f28ff */
[----:B------:R-:W-:Y:S01]  /*01c0*/  IMAD R16, R7, -0x16, R6 ;  /* 0xffffffea07107824 */ /* 0x000fe200078e0206 */
[----:B------:R-:W-:Y:S01]  /*01d0*/  LEA.HI.SX32 R11, R10, R11, 0x1e ;  /* 0x0000000b0a0b7211 */ /* 0x000fe200078ff2ff */
[----:B------:R-:W-:Y:S01]  /*01e0*/  IMAD.HI R10, R5, 0x2e8ba2e9, RZ ;  /* 0x2e8ba2e9050a7827 */ /* 0x000fe200078e02ff */
[----:B------:R-:W-:-:S02]  /*01f0*/  LOP3.LUT R15, R15, 0xffffffe0, RZ, 0xc0, !PT ;  /* 0xffffffe00f0f7812 */ /* 0x000fc400078ec0ff */
[----:B------:R-:W-:Y:S01]  /*0200*/  LEA.HI.SX32 R12, R12, R13, 0x1e ;  /* 0x0000000d0c0c7211 */ /* 0x000fe200078ff2ff */
[----:B------:R-:W-:Y:S01]  /*0210*/  IMAD R8, R11, -0x16, R8 ;  /* 0xffffffea0b087824 */ /* 0x000fe200078e0208 */
[----:B------:R-:W-:Y:S01]  /*0220*/  SHF.R.U32.HI R11, RZ, 0x1f, R10 ;  /* 0x0000001fff0b7819 */ /* 0x000fe2000001160a */
[----:B------:R-:W-:Y:S01]  /*0230*/  IMAD.IADD R25, R4, 0x1, -R15 ;  /* 0x0000000104197824 */ /* 0x000fe200078e0a0f */
[----:B------:R-:W-:Y:S01]  /*0240*/  SHF.R.U32.HI R13, RZ, 0x1f, R14 ;  /* 0x0000001fff0d7819 */ /* 0x000fe2000001160e */
[----:B------:R-:W-:Y:S01]  /*0250*/  IMAD R9, R12, -0x16, R9 ;  /* 0xffffffea0c097824 */ /* 0x000fe200078e0209 */
[----:B------:R-:W-:Y:S02]  /*0260*/  LEA.HI.SX32 R18, R10, R11, 0x1e ;  /* 0x0000000b0a127211 */ /* 0x000fe400078ff2ff */
[----:B------:R-:W-:Y:S02]  /*0270*/  LEA.HI.SX32 R14, R14, R13, 0x1e ;  /* 0x0000000d0e0e7211 */ /* 0x000fe400078ff2ff */
[----:B------:R-:W-:Y:S01]  /*0280*/  CS2R R12, SRZ ;  /* 0x00000000000c7805 */ /* 0x000fe2000001ff00 */
[----:B-1----:R-:W-:-:S04]  /*0290*/  IMAD.WIDE R2, R25, 0x4, R2 ;  /* 0x0000000419027825 */ /* 0x002fc800078e0202 */
[----:B------:R-:W-:Y:S01]  /*02a0*/  VIADD R8, R8, 0xfffffffd ;  /* 0xfffffffd08087836 */ /* 0x000fe20000000000 */
[----:B------:R-:W2:Y:S01]  /*02b0*/  @!P0 LDG.E.EL R12, desc[UR4][R2.64] ;  /* 0x00000004020c8981 */ /* 0x000ea2000c2e1900 */
[----:B------:R-:W-:Y:S02]  /*02c0*/  IMAD R18, R18, -0x16, R5 ;  /* 0xffffffea12127824 */ /* 0x000fe400078e0205 */
[----:B------:R-:W-:Y:S01]  /*02d0*/  VIADD R16, R16, 0xfffffffd ;  /* 0xfffffffd10107836 */ /* 0x000fe20000000000 */
[----:B------:R-:W3:Y:S01]  /*02e0*/  @!P0 LDG.E.EL R13, desc[UR4][R2.64] ;  /* 0x00000004020d8981 */ /* 0x000ee2000c2e1900 */
[----:B------:R-:W-:Y:S01]  /*02f0*/  IMAD R5, R5, -0x16, R0 ;  /* 0xffffffea05057824 */ /* 0x000fe200078e0200 */
[----:B------:R-:W-:Y:S01]  /*0300*/  IADD3 R9, R9, -0x3, RZ ;  /* 0xfffffffd09097810 */ /* 0x000fe20007ffe0ff */
[----:B------:R-:W-:Y:S01]  /*0310*/  IMAD R17, R14, -0x16, R7 ;  /* 0xffffffea0e117824 */ /* 0x000fe200078e0207 */
[----:B------:R-:W-:Y:S02]  /*0320*/  CS2R R14, SRZ ;  /* 0x00000000000e7805 */ /* 0x000fe4000001ff00 */
[----:B------:R-:W-:Y:S01]  /*0330*/  IABS R8, R8 ;  /* 0x0000000800087213 */ /* 0x000fe20000000000 */
[----:B------:R-:W1:Y:S01]  /*0340*/  LDC.64 R6, c[0x0][0x210] ;  /* 0x00008400ff067b82 */ /* 0x000e620000000a00 */
[----:B------:R-:W-:-:S02]  /*0350*/  IADD3 R5, R5, -0x3, RZ ;  /* 0xfffffffd05057810 */ /* 0x000fc40007ffe0ff */
[----:B------:R-:W4:Y:S02]  /*0360*/  @!P0 LDG.E.EL R14, desc[UR4][R2.64] ;  /* 0x00000004020e8981 */ /* 0x000f24000c2e1900 */
[----:B------:R-:W-:Y:S02]  /*0370*/  IABS R5, R5 ;  /* 0x0000000500057213 */ /* 0x000fe40000000000 */
[----:B------:R5:W4:Y:S01]  /*0380*/  @!P0 LDG.E.EL R15, desc[UR4][R2.64] ;  /* 0x00000004020f8981 */ /* 0x000b22000c2e1900 */
[----:B------:R-:W-:Y:S01]  /*0390*/  IABS R16, R16 ;  /* 0x0000001000107213 */ /* 0x000fe20000000000 */
[----:B------:R-:W1:Y:S01]  /*03a0*/  LDC.64 R10, c[0x0][0x218] ;  /* 0x00008600ff0a7b82 */ /* 0x000e620000000a00 */
[----:B------:R-:W-:Y:S02]  /*03b0*/  IABS R9, R9 ;  /* 0x0000000900097213 */ /* 0x000fe40000000000 */
[----:B------:R-:W-:Y:S02]  /*03c0*/  IADD3 R18, R18, -0x3, RZ ;  /* 0xfffffffd12127810 */ /* 0x000fe40007ffe0ff */
[----:B-----5:R-:W-:Y:S01]  /*03d0*/  MOV R2, R5 ;  /* 0x0000000500027202 */ /* 0x020fe20000000f00 */
[----:B------:R-:W-:-:S02]  /*03e0*/  IMAD.MOV.U32 R3, RZ, RZ, R8 ;  /* 0x000000ffff037224 */ /* 0x000fc400078e0008 */
[----:B------:R-:W-:Y:S02]  /*03f0*/  IMAD.MOV.U32 R8, RZ, RZ, R16 ;  /* 0x000000ffff087224 */ /* 0x000fe400078e0010 */
[----:B------:R-:W-:Y:S01]  /*0400*/  VIADD R2, R2, 0xfffffff1 ;  /* 0xfffffff102027836 */ /* 0x000fe20000000000 */
[----:B------:R-:W-:Y:S01]  /*0410*/  IADD3 R3, R3, -0xf, RZ ;  /* 0xfffffff103037810 */ /* 0x000fe20007ffe0ff */
[----:B------:R-:W-:Y:S01]  /*0420*/  VIADD R17, R17, 0xfffffffd ;  /* 0xfffffffd11117836 */ /* 0x000fe20000000000 */
[----:B------:R-:W-:Y:S02]  /*0430*/  MOV R5, R9 ;  /* 0x0000000900057202 */ /* 0x000fe40000000f00 */
[----:B------:R-:W-:Y:S02]  /*0440*/  IABS R18, R18 ;  /* 0x0000001200127213 */ /* 0x000fe40000000000 */
[----:B------:R-:W-:Y:S02]  /*0450*/  IABS R9, R2 ;  /* 0x0000000200097213 */ /* 0x000fe40000000000 */
[----:B------:R-:W-:-:S02]  /*0460*/  IADD3 R2, R8, -0xf, RZ ;  /* 0xfffffff108027810 */ /* 0x000fc40007ffe0ff */
[----:B------:R-:W-:Y:S02]  /*0470*/  IABS R8, R3 ;  /* 0x0000000300087213 */ /* 0x000fe40000000000 */
[----:B------:R-:W-:Y:S02]  /*0480*/  MOV R3, R18 ;  /* 0x0000001200037202 */ /* 0x000fe40000000f00 */
[----:B------:R-:W-:Y:S01]  /*0490*/  IABS R17, R17 ;  /* 0x0000001100117213 */ /* 0x000fe20000000000 */
[----:B------:R-:W-:Y:S01]  /*04a0*/  VIADD R5, R5, 0xfffffff1 ;  /* 0xfffffff105057836 */ /* 0x000fe20000000000 */
[----:B------:R-:W-:Y:S02]  /*04b0*/  IABS R16, R2 ;  /* 0x0000000200107213 */ /* 0x000fe40000000000 */
[----:B------:R-:W-:Y:S02]  /*04c0*/  IADD3 R2, R3, -0xf, RZ ;  /* 0xfffffff103027810 */ /* 0x000fe40007ffe0ff */
[----:B------:R-:W-:-:S02]  /*04d0*/  MOV R3, R17 ;  /* 0x0000001100037202 */ /* 0x000fc40000000f00 */
[----:B------:R-:W-:Y:S01]  /*04e0*/  IABS R19, R5 ;  /* 0x0000000500137213 */ /* 0x000fe20000000000 */
[----:B------:R-:W-:Y:S01]  /*04f0*/  IMAD.MOV.U32 R5, RZ, RZ, R9 ;  /* 0x000000ffff057224 */ /* 0x000fe200078e0009 */
[----:B------:R-:W-:Y:S01]  /*0500*/  LEA R4, R4, 0xff, 0x8 ;  /* 0x000000ff04047811 */ /* 0x000fe200078e40ff */
[----:B------:R-:W-:Y:S01]  /*0510*/  VIADD R3, R3, 0xfffffff1 ;  /* 0xfffffff103037836 */ /* 0x000fe20000000000 */
[----:B------:R-:W-:Y:S01]  /*0520*/  MOV R17, R16 ;  /* 0x0000001000117202 */ /* 0x000fe20000000f00 */
[----:B------:R-:W-:Y:S01]  /*0530*/  IMAD.MOV.U32 R9, RZ, RZ, R8 ;  /* 0x000000ffff097224 */ /* 0x000fe200078e0008 */
[----:B------:R-:W-:Y:S01]  /*0540*/  IABS R29, R2 ;  /* 0x00000002001d7213 */ /* 0x000fe20000000000 */
[C---:B------:R-:W-:Y:S01]  /*0550*/  IMAD.IADD R5, R4.reuse, 0x1, -R5 ;  /* 0x0000000104057824 */ /* 0x040fe200078e0a05 */
[----:B------:R-:W-:Y:S01]  /*0560*/  IABS R3, R3 ;  /* 0x0000000300037213 */ /* 0x000fe20000000000 */
[----:B------:R-:W-:Y:S01]  /*0570*/  IMAD.IADD R2, R4, 0x1, -R17 ;  /* 0x0000000104027824 */ /* 0x000fe200078e0a11 */
[----:B------:R-:W-:-:S02]  /*0580*/  IADD3 R8, R4, -R9, RZ ;  /* 0x8000000904087210 */ /* 0x000fc40007ffe0ff */
[----:B------:R-:W-:Y:S01]  /*0590*/  IADD3 R18, R4, -R19, RZ ;  /* 0x8000001304127210 */ /* 0x000fe20007ffe0ff */
[----:B------:R-:W-:Y:S02]  /*05a0*/  IMAD R27, R29, -0x10, R5 ;  /* 0xfffffff01d1b7824 */ /* 0x000fe400078e0205 */
[----:B------:R-:W-:Y:S01]  /*05b0*/  IMAD R9, R3, -0x10, R2 ;  /* 0xfffffff003097824 */ /* 0x000fe200078e0202 */
[----:B------:R-:W5:Y:S01]  /*05c0*/  LDC.64 R4, c[0x0][0x228] ;  /* 0x00008a00ff047b82 */ /* 0x000f620000000a00 */
[----:B------:R-:W-:Y:S02]  /*05d0*/  IMAD R29, R29, -0x10, R8 ;  /* 0xfffffff01d1d7824 */ /* 0x000fe400078e0208 */
[----:B------:R-:W-:Y:S02]  /*05e0*/  IMAD R3, R3, -0x10, R18 ;  /* 0xfffffff003037824 */ /* 0x000fe400078e0212 */
[----:B-1----:R-:W-:-:S04]  /*05f0*/  IMAD.WIDE R26, R27, 0x4, R6 ;  /* 0x000000041b1a7825 */ /* 0x002fc800078e0206 */
[----:B------:R-:W-:-:S04]  /*0600*/  IMAD.WIDE R28, R29, 0x4, R6 ;  /* 0x000000041d1c7825 */ /* 0x000fc800078e0206 */
[----:B------:R-:W-:-:S04]  /*0610*/  IMAD.WIDE R8, R9, 0x4, R6 ;  /* 0x0000000409087825 */ /* 0x000fc800078e0206 */
[----:B------:R-:W-:Y:S02]  /*0620*/  IMAD.WIDE R6, R3, 0x4, R6 ;  /* 0x0000000403067825 */ /* 0x000fe400078e0206 */
[----:B------:R-:W1:Y:S01]  /*0630*/  LDC.64 R2, c[0x0][0x230] ;  /* 0x00008c00ff027b82 */ /* 0x000e620000000a00 */
[----:B------:R-:W-:Y:S02]  /*0640*/  CS2R R16, SRZ ;  /* 0x0000000000107805 */ /* 0x000fe4000001ff00 */
[----:B------:R-:W-:Y:S02]  /*0650*/  CS2R R18, SRZ ;  /* 0x0000000000127805 */ /* 0x000fe4000001ff00 */
[----:B------:R-:W-:Y:S01]  /*0660*/  CS2R R22, SRZ ;  /* 0x0000000000167805 */ /* 0x000fe2000001ff00 */
[----:B0-----:R-:W-:Y:S01]  /*0670*/  IMAD.WIDE R10, R25, 0x4, R10 ;  /* 0x00000004190a7825 */ /* 0x001fe200078e020a */
[----:B------:R0:W4:Y:S04]  /*0680*/  @!P0 LDG.E.EL R16, desc[UR4][R26.64] ;  /* 0x000000041a108981 */ /* 0x000128000c2e1900 */
[----:B------:R-:W4:Y:S04]  /*0690*/  @!P0 LDG.E.EL R19, desc[UR4][R10.64] ;  /* 0x000000040a138981 */ /* 0x000f28000c2e1900 */
[----:B------:R0:W4:Y:S04]  /*06a0*/  @!P0 LDG.E.EL R18, desc[UR4][R8.64] ;  /* 0x0000000408128981 */ /* 0x000128000c2e1900 */
[----:B------:R-:W4:Y:S01]  /*06b0*/  @!P0 LDG.E.EL R23, desc[UR4][R10.64] ;  /* 0x000000040a178981 */ /* 0x000f22000c2e1900 */
[----:B------:R-:W-:-:S03]  /*06c0*/  CS2R R20, SRZ ;  /* 0x0000000000147805 */ /* 0x000fc6000001ff00 */
[----:B------:R5:W4:Y:S01]  /*06d0*/  @!P0 LDG.E.EL R17, desc[UR4][R28.64] ;  /* 0x000000041c118981 */ /* 0x000b22000c2e1900 */
[----:B------:R-:W-:Y:S01]  /*06e0*/  IMAD.MOV.U32 R24, RZ, RZ, RZ ;  /* 0x000000ffff187224 */ /* 0x000fe200078e00ff */
[----:B0-----:R-:W-:Y:S02]  /*06f0*/  CS2R R26, SRZ ;  /* 0x00000000001a7805 */ /* 0x001fe4000001ff00 */
[----:B------:R0:W4:Y:S01]  /*0700*/  @!P0 LDG.E.EL R21, desc[UR4][R6.64] ;  /* 0x0000000406158981 */ /* 0x000122000c2e1900 */
[----:B------:R-:W-:-:S03]  /*0710*/  MOV R9, RZ ;  /* 0x000000ff00097202 */ /* 0x000fc60000000f00 */
[----:B------:R-:W4:Y:S01]  /*0720*/  @!P0 LDG.E.EL R22, desc[UR4][R10.64] ;  /* 0x000000040a168981 */ /* 0x000f22000c2e1900 */
[----:B-----5:R-:W-:-:S03]  /*0730*/  HFMA2.MMA R28, -RZ, RZ, 0, 0 ;  /* 0x00000000ff1c7435 */ /* 0x020fc600000001ff */
[----:B------:R5:W4:Y:S01]  /*0740*/  @!P0 LDG.E.EL R20, desc[UR4][R10.64] ;  /* 0x000000040a148981 */ /* 0x000b22000c2e1900 */
[----:B------:R-:W-:Y:S01]  /*0750*/  IMAD.WIDE R4, R25, 0x4, R4 ;  /* 0x0000000419047825 */ /* 0x000fe200078e0204 */
[----:B0-----:R-:W-:-:S03]  /*0760*/  CS2R R6, SRZ ;  /* 0x0000000000067805 */ /* 0x001fc6000001ff00 */
[----:B-1----:R-:W-:Y:S01]  /*0770*/  IMAD.WIDE R2, R25, 0x4, R2 ;  /* 0x0000000419027825 */ /* 0x002fe200078e0202 */
[----:B------:R-:W4:Y:S03]  /*0780*/  @!P0 LDG.E.EL R24, desc[UR4][R4.64] ;  /* 0x0000000404188981 */ /* 0x000f26000c2e1900 */
[----:B-----5:R-:W-:Y:S01]  /*0790*/  IMAD.MOV.U32 R11, RZ, RZ, RZ ;  /* 0x000000ffff0b7224 */ /* 0x020fe200078e00ff */
[----:B------:R-:W5:Y:S04]  /*07a0*/  @!P0 LDG.E.EL R28, desc[UR4][R4.64] ;  /* 0x00000004041c8981 */ /* 0x000f68000c2e1900 */
[----:B------:R-:W5:Y:S04]  /*07b0*/  @!P0 LDG.E.EL R27, desc[UR4][R4.64] ;  /* 0x00000004041b8981 */ /* 0x000f68000c2e1900 */
[----:B------:R-:W5:Y:S04]  /*07c0*/  @!P0 LDG.E.EL R26, desc[UR4][R4.64] ;  /* 0x00000004041a8981 */ /* 0x000f68000c2e1900 */
[----:B------:R-:W5:Y:S04]  /*07d0*/  @!P0 LDG.E.EL R11, desc[UR4][R2.64] ;  /* 0x00000004020b8981 */ /* 0x000f68000c2e1900 */
[----:B------:R-:W5:Y:S04]  /*07e0*/  @!P0 LDG.E.EL R7, desc[UR4][R2.64] ;  /* 0x0000000402078981 */ /* 0x000f68000c2e1900 */
[----:B------:R-:W5:Y:S04]  /*07f0*/  @!P0 LDG.E.EL R6, desc[UR4][R2.64] ;  /* 0x0000000402068981 */ /* 0x000f68000c2e1900 */
[----:B------:R0:W5:Y:S01]  /*0800*/  @!P0 LDG.E.EL R9, desc[UR4][R2.64] ;  /* 0x0000000402098981 */ /* 0x000162000c2e1900 */
[----:B------:R-:W-:Y:S01]  /*0810*/  IMAD.MOV.U32 R8, RZ, RZ, 0x3e800000 ;  /* 0x3e800000ff087424 */ /* 0x000fe200078e00ff */
[----:B0-----:R-:W0:Y:S02]  /*0820*/  LDC.64 R2, c[0x0][0x238] ;  /* 0x00008e00ff027b82 */ /* 0x001e240000000a00 */
[----:B0-----:R-:W-:-:S04]  /*0830*/  IMAD.WIDE R2, R0, 0x4, R2 ;  /* 0x0000000400027825 */ /* 0x001fc800078e0202 */
[----:B--2---:R-:W-:Y:S01]  /*0840*/  FADD R12, R12, 9.9999997473787516356e-06 ;  /* 0x3727c5ac0c0c7421 */ /* 0x004fe20000000000 */
[----:B---3--:R-:W-:-:S05]  /*0850*/  FADD R13, R13, 9.9999997473787516356e-06 ;  /* 0x3727c5ac0d0d7421 */ /* 0x008fca0000000000 */
[----:B------:R-:W0:Y:S08]  /*0860*/  MUFU.SQRT R12, R12 ;  /* 0x0000000c000c7308 */ /* 0x000e300000002000 */
[----:B------:R-:W1:Y:S01]  /*0870*/  MUFU.SQRT R13, R13 ;  /* 0x0000000d000d7308 */ /* 0x000e620000002000 */
[----:B----4-:R-:W-:Y:S01]  /*0880*/  FADD R14, R14, 9.9999997473787516356e-06 ;  /* 0x3727c5ac0e0e7421 */ /* 0x010fe20000000000 */
[----:B------:R-:W-:-:S06]  /*0890*/  FADD R15, R15, 9.9999997473787516356e-06 ;  /* 0x3727c5ac0f0f7421 */ /* 0x000fcc0000000000 */
[----:B------:R-:W2:Y:S01]  /*08a0*/  MUFU.SQRT R10, R14 ;  /* 0x0000000e000a7308 */ /* 0x000ea20000002000 */
[----:B0-----:R-:W-:-:S07]  /*08b0*/  FSETP.GT.AND P6, PT, R12, 8.50705917302346158658e+37, PT ;  /* 0x7e8000000c00780b */ /* 0x001fce0003fc4000 */
[----:B------:R-:W0:Y:S01]  /*08c0*/  MUFU.SQRT R15, R15 ;  /* 0x0000000f000f7308 */ /* 0x000e220000002000 */
[C---:B-1----:R-:W-:Y:S02]  /*08d0*/  FSETP.GT.AND P2, PT, R13.reuse, 8.50705917302346158658e+37, PT ;  /* 0x7e8000000d00780b */ /* 0x042fe40003f44000 */
[----:B------:R-:W-:Y:S02]  /*08e0*/  FSETP.GEU.AND P1, PT, R12, 1.175494350822287508e-38, PT ;  /* 0x008000000c00780b */ /* 0x000fe40003f2e000 */
[----:B------:R-:W-:Y:S01]  /*08f0*/  FSEL R5, R8, 1, P6 ;  /* 0x3f80000008057808 */ /* 0x000fe20003000000 */
[----:B------:R-:W-:Y:S01]  /*0900*/  @P6 FMUL R12, R12, 0.25 ;  /* 0x3e8000000c0c6820 */ /* 0x000fe20000400000 */
[C---:B--2---:R-:W-:Y:S02]  /*0910*/  FSETP.GT.AND P4, PT, R10.reuse, 8.50705917302346158658e+37, PT ;  /* 0x7e8000000a00780b */ /* 0x044fe40003f84000 */
[----:B------:R-:W-:Y:S02]  /*0920*/  FSETP.GEU.AND P3, PT, R13, 1.175494350822287508e-38, PT ;  /* 0x008000000d00780b */ /* 0x000fe40003f6e000 */
[----:B------:R-:W-:-:S02]  /*0930*/  FSETP.GEU.AND P5, PT, R10, 1.175494350822287508e-38, PT ;  /* 0x008000000a00780b */ /* 0x000fc40003fae000 */
[----:B0-----:R-:W-:Y:S01]  /*0940*/  FSETP.GT.AND P6, PT, R15, 8.50705917302346158658e+37, PT ;  /* 0x7e8000000f00780b */ /* 0x001fe20003fc4000 */
[----:B------:R-:W-:Y:S01]  /*0950*/  @P2 FMUL R13, R13, 0.25 ;  /* 0x3e8000000d0d2820 */ /* 0x000fe20000400000 */
[----:B------:R-:W-:Y:S02]  /*0960*/  FSEL R4, R8, 1, P2 ;  /* 0x3f80000008047808 */ /* 0x000fe40001000000 */
[----:B------:R-:W-:-:S03]  /*0970*/  FSETP.GEU.AND P2, PT, R15, 1.175494350822287508e-38, PT ;  /* 0x008000000f00780b */ /* 0x000fc60003f4e000 */
[----:B------:R-:W-:Y:S01]  /*0980*/  @P4 FMUL R10, R10, 0.25 ;  /* 0x3e8000000a0a4820 */ /* 0x000fe20000400000 */
[----:B------:R-:W-:Y:S01]  /*0990*/  @!P1 FMUL R12, R12, 16777216 ;  /* 0x4b8000000c0c9820 */ /* 0x000fe20000400000 */
[----:B------:R-:W-:Y:S02]  /*09a0*/  @!P3 FMUL R13, R13, 16777216 ;  /* 0x4b8000000d0db820 */ /* 0x000fe40000400000 */
[----:B------:R-:W-:Y:S02]  /*09b0*/  @!P5 FMUL R10, R10, 16777216 ;  /* 0x4b8000000a0ad820 */ /* 0x000fe40000400000 */
[----:B------:R-:W-:-:S04]  /*09c0*/  @P6 FMUL R15, R15, 0.25 ;  /* 0x3e8000000f0f6820 */ /* 0x000fc80000400000 */
[----:B------:R-:W-:Y:S01]  /*09d0*/  @!P2 FMUL R15, R15, 16777216 ;  /* 0x4b8000000f0fa820 */ /* 0x000fe20000400000 */
[----:B------:R-:W0:Y:S08]  /*09e0*/  MUFU.RCP R12, R12 ;  /* 0x0000000c000c7308 */ /* 0x000e300000001000 */
[----:B------:R-:W1:Y:S08]  /*09f0*/  MUFU.RCP R13, R13 ;  /* 0x0000000d000d7308 */ /* 0x000e700000001000 */
[----:B------:R-:W2:Y:S08]  /*0a00*/  MUFU.RCP R10, R10 ;  /* 0x0000000a000a7308 */ /* 0x000eb00000001000 */
[----:B------:R-:W3:Y:S01]  /*0a10*/  MUFU.RCP R14, R15 ;  /* 0x0000000f000e7308 */ /* 0x000ee20000001000 */
[----:B------:R-:W-:Y:S01]  /*0a20*/  @!P1 FMUL R5, R5, 16777216 ;  /* 0x4b80000005059820 */ /* 0x000fe20000400000 */
[----:B------:R-:W-:-:S03]  /*0a30*/  @!P3 FMUL R4, R4, 16777216 ;  /* 0x4b8000000404b820 */ /* 0x000fc60000400000 */
[----:B0-----:R-:W-:Y:S01]  /*0a40*/  FMUL R5, R12, R5 ;  /* 0x000000050c057220 */ /* 0x001fe20000400000 */
[----:B------:R-:W-:Y:S01]  /*0a50*/  FADD R16, -R19, R16 ;  /* 0x0000001013107221 */ /* 0x000fe20000000100 */
[C---:B------:R-:W-:Y:S01]  /*0a60*/  FSEL R19, R8.reuse, 1, P4 ;  /* 0x3f80000008137808 */ /* 0x040fe20002000000 */
[----:B------:R-:W-:Y:S01]  /*0a70*/  FADD R18, -R23, R18 ;  /* 0x0000001217127221 */ /* 0x000fe20000000100 */
[----:B------:R-:W-:-:S03]  /*0a80*/  FSEL R23, R8, 1, P6 ;  /* 0x3f80000008177808 */ /* 0x000fc60003000000 */
[----:B------:R-:W-:Y:S02]  /*0a90*/  @!P5 FMUL R19, R19, 16777216 ;  /* 0x4b8000001313d820 */ /* 0x000fe40000400000 */
[----:B------:R-:W-:Y:S01]  /*0aa0*/  @!P2 FMUL R23, R23, 16777216 ;  /* 0x4b8000001717a820 */ /* 0x000fe20000400000 */
[----:B-1----:R-:W-:Y:S01]  /*0ab0*/  FMUL R4, R13, R4 ;  /* 0x000000040d047220 */ /* 0x002fe20000400000 */
[----:B--2---:R-:W-:Y:S02]  /*0ac0*/  FMUL R19, R10, R19 ;  /* 0x000000130a137220 */ /* 0x004fe40000400000 */
[----:B---3--:R-:W-:Y:S01]  /*0ad0*/  FMUL R23, R14, R23 ;  /* 0x000000170e177220 */ /* 0x008fe20000400000 */
[----:B------:R-:W-:Y:S01]  /*0ae0*/  FADD R17, -R22, R17 ;  /* 0x0000001116117221 */ /* 0x000fe20000000100 */
[----:B------:R-:W-:Y:S01]  /*0af0*/  FADD R20, -R20, R21 ;  /* 0x0000001514147221 */ /* 0x000fe20000000100 */
[----:B------:R-:W-:Y:S02]  /*0b00*/  FMUL R16, R5, R16 ;  /* 0x0000001005107220 */ /* 0x000fe40000400000 */
[----:B------:R-:W-:Y:S01]  /*0b10*/  FMUL R4, R4, R17 ;  /* 0x0000001104047220 */ /* 0x000fe20000400000 */
[----:B------:R-:W-:Y:S01]  /*0b20*/  FMUL R19, R19, R18 ;  /* 0x0000001213137220 */ /* 0x000fe20000400000 */
[----:B------:R-:W-:Y:S01]  /*0b30*/  FMUL R20, R23, R20 ;  /* 0x0000001417147220 */ /* 0x000fe20000400000 */
[----:B-----5:R-:W-:Y:S01]  /*0b40*/  FFMA R11, R16, R24, R11 ;  /* 0x00000018100b7223 */ /* 0x020fe2000000000b */
[----:B------:R-:W-:Y:S01]  /*0b50*/  FFMA R4, R4, R28, R7 ;  /* 0x0000001c04047223 */ /* 0x000fe20000000007 */
[----:B------:R-:W-:Y:S01]  /*0b60*/  FFMA R6, R19, R27, R6 ;  /* 0x0000001b13067223 */ /* 0x000fe20000000006 */
[----:B------:R-:W-:-:S02]  /*0b70*/  FFMA R9, R20, R26, R9 ;  /* 0x0000001a14097223 */ /* 0x000fc40000000009 */
[----:B------:R-:W-:Y:S02]  /*0b80*/  FSETP.GEU.AND P4, PT, R11, RZ, PT ;  /* 0x000000ff0b00720b */ /* 0x000fe40003f8e000 */
[----:B------:R-:W-:Y:S02]  /*0b90*/  FSETP.GEU.AND P3, PT, R4, RZ, PT ;  /* 0x000000ff0400720b */ /* 0x000fe40003f6e000 */
[----:B------:R-:W-:Y:S02]  /*0ba0*/  FSETP.GEU.AND P2, PT, R6, RZ, PT ;  /* 0x000000ff0600720b */ /* 0x000fe40003f4e000 */
[----:B------:R-:W-:Y:S02]  /*0bb0*/  FSETP.GEU.AND P1, PT, R9, RZ, PT ;  /* 0x000000ff0900720b */ /* 0x000fe40003f2e000 */
[----:B------:R-:W-:Y:S02]  /*0bc0*/  SEL R12, R11, RZ, P4 ;  /* 0x000000ff0b0c7207 */ /* 0x000fe40002000000 */
[----:B------:R-:W-:-:S02]  /*0bd0*/  SEL R13, R4, RZ, P3 ;  /* 0x000000ff040d7207 */ /* 0x000fc40001800000 */
[----:B------:R-:W-:Y:S02]  /*0be0*/  SEL R14, R6, RZ, P2 ;  /* 0x000000ff060e7207 */ /* 0x000fe40001000000 */
[----:B------:R-:W-:Y:S01]  /*0bf0*/  SEL R15, R9, RZ, P1 ;  /* 0x000000ff090f7207 */ /* 0x000fe20000800000 */
[----:B------:R-:W-:Y:S06]  /*0c00*/  @P0 EXIT ;  /* 0x000000000000094d */ /* 0x000fec0003800000 */
[----:B------:R-:W-:Y:S01]  /*0c10*/  STG.E.128 desc[UR4][R2.64], R12 ;  /* 0x0000000c02007986 */ /* 0x000fe2000c101d04 */
[----:B------:R-:W-:Y:S05]  /*0c20*/  EXIT ;  /* 0x000000000000794d */ /* 0x000fea0003800000 */
.L_x_0:
[----:B------:R-:W-:-:S00]  /*0c30*/  BRA `(.L_x_0) ;  /* 0xfffffffc00fc7947 */ /* 0x000fc0000383ffff */
[----:B------:R-:W-:-:S00]  /*0c40*/  NOP ;  /* 0x0000000000007918 */ /* 0x000fc00000000000 */
        /* <DEDUP_REMOVED lines=11> */
.L_x_1:


//--------------------- .nv.global.init           --------------------------
	.section	.nv.global.init,"aw",@progbits
.nv.global.init:
	.type		_$_str,@object
	.size		_$_str,(_$_str_$_2 - _$_str)
_$_str:
        /*0000*/ 	.byte	0x5f, 0x5f, 0x43, 0x55, 0x44, 0x41, 0x5f, 0x46, 0x54, 0x5a, 0x00
	.type		_$_str_$_2,@object
	.size		_$_str_$_2,(.L_1 - _$_str_$_2)
_$_str_$_2:
        /*000b*/ 	.byte	0x5f, 0x5f, 0x43, 0x55, 0x44, 0x41, 0x5f, 0x50, 0x52, 0x45, 0x43, 0x5f, 0x53, 0x51, 0x52, 0x54
        /*001b*/ 	.byte	0x00
.L_1:


//--------------------- .nv.constant0.triton_poi_fused__native_batch_norm_legit_no_training_reflection_pad2d_relu_10 --------------------------
	.section	.nv.constant0.triton_poi_fused__native_batch_norm_legit_no_training_reflection_pad2d_relu_10,"a",@progbits
	.sectionflags	@""
	.align	4
.nv.constant0.triton_poi_fused__native_batch_norm_legit_no_training_reflection_pad2d_relu_10:
	.zero		580
